	.headerflags	@"EF_CUDA_TEXMODE_UNIFIED EF_CUDA_64BIT_ADDRESS EF_CUDA_ACCELERATORS EF_CUDA_SM90 EF_CUDA_VIRTUAL_SM(EF_CUDA_SM90)"
	.elftype	@"ET_EXEC"


//--------------------- .nv.info                  --------------------------
	.section	.nv.info,"",@"SHT_CUDA_INFO"
	.align	4


	//----- nvinfo : EIATTR_REGCOUNT
	.align		4
        /*0000*/ 	.byte	0x04, 0x2f
        /*0002*/ 	.short	(.L_4 - .L_3)
	.align		4
.L_3:
        /*0004*/ 	.word	index@(triton_poi_fused_embedding_mul_pow_sub_12)
        /*0008*/ 	.word	0x0000001f


	//----- nvinfo : EIATTR_MIN_STACK_SIZE
	.align		4
.L_4:
        /*000c*/ 	.byte	0x04, 0x12
        /*000e*/ 	.short	(.L_6 - .L_5)
	.align		4
.L_5:
        /*0010*/ 	.word	index@(triton_poi_fused_embedding_mul_pow_sub_12)
        /*0014*/ 	.word	0x00000000


	//----- nvinfo : EIATTR_FRAME_SIZE
	.align		4
.L_6:
        /*0018*/ 	.byte	0x04, 0x11
        /*001a*/ 	.short	(.L_8 - .L_7)
	.align		4
.L_7:
        /*001c*/ 	.word	index@(triton_poi_fused_embedding_mul_pow_sub_12)
        /*0020*/ 	.word	0x00000000


	//----- nvinfo : EIATTR_MIN_STACK_SIZE
	.align		4
.L_8:
        /*0024*/ 	.byte	0x04, 0x12
        /*0026*/ 	.short	(.L_10 - .L_9)
	.align		4
.L_9:
        /*0028*/ 	.word	index@(triton_poi_fused_embedding_mul_pow_sub_12)
        /*002c*/ 	.word	0x00000000
.L_10:


//--------------------- .nv.info.triton_poi_fused_embedding_mul_pow_sub_12 --------------------------
	.section	.nv.info.triton_poi_fused_embedding_mul_pow_sub_12,"",@"SHT_CUDA_INFO"
	.sectionflags	@""
	.align	4


	//----- nvinfo : EIATTR_CUDA_API_VERSION
	.align		4
        /*0000*/ 	.byte	0x04, 0x37
        /*0002*/ 	.short	(.L_12 - .L_11)
.L_11:
        /*0004*/ 	.word	0x0000007c


	//----- nvinfo : EIATTR_KPARAM_INFO
	.align		4
.L_12:
        /*0008*/ 	.byte	0x04, 0x17
        /*000a*/ 	.short	(.L_14 - .L_13)
.L_13:
        /*000c*/ 	.word	0x00000000
        /*0010*/ 	.short	0x0006
        /*0012*/ 	.short	0x002c
        /*0014*/ 	.byte	0x00, 0xf0, 0x11, 0x00


	//----- nvinfo : EIATTR_KPARAM_INFO
	.align		4
.L_14:
        /*0018*/ 	.byte	0x04, 0x17
        /*001a*/ 	.short	(.L_16 - .L_15)
.L_15:
        /*001c*/ 	.word	0x00000000
        /*0020*/ 	.short	0x0005
        /*0022*/ 	.short	0x0028
        /*0024*/ 	.byte	0x00, 0xf0, 0x11, 0x00


	//----- nvinfo : EIATTR_KPARAM_INFO
	.align		4
.L_16:
        /*0028*/ 	.byte	0x04, 0x17
        /*002a*/ 	.short	(.L_18 - .L_17)
.L_17:
        /*002c*/ 	.word	0x00000000
        /*0030*/ 	.short	0x0004
        /*0032*/ 	.short	0x0020
        /*0034*/ 	.byte	0x00, 0xf4, 0x21, 0x00


	//----- nvinfo : EIATTR_KPARAM_INFO
	.align		4
.L_18:
        /*0038*/ 	.byte	0x04, 0x17
        /*003a*/ 	.short	(.L_20 - .L_19)
.L_19:
        /*003c*/ 	.word	0x00000000
        /*0040*/ 	.short	0x0003
        /*0042*/ 	.short	0x0018
        /*0044*/ 	.byte	0x00, 0xf4, 0x21, 0x00


	//----- nvinfo : EIATTR_KPARAM_INFO
	.align		4
.L_20:
        /*0048*/ 	.byte	0x04, 0x17
        /*004a*/ 	.short	(.L_22 - .L_21)
.L_21:
        /*004c*/ 	.word	0x00000000
        /*0050*/ 	.short	0x0002
        /*0052*/ 	.short	0x0010
        /*0054*/ 	.byte	0x00, 0xf4, 0x21, 0x00


	//----- nvinfo : EIATTR_KPARAM_INFO
	.align		4
.L_22:
        /*0058*/ 	.byte	0x04, 0x17
        /*005a*/ 	.short	(.L_24 - .L_23)
.L_23:
        /*005c*/ 	.word	0x00000000
        /*0060*/ 	.short	0x0001
        /*0062*/ 	.short	0x0008
        /*0064*/ 	.byte	0x00, 0xf4, 0x21, 0x00


	//----- nvinfo : EIATTR_KPARAM_INFO
	.align		4
.L_24:
        /*0068*/ 	.byte	0x04, 0x17
        /*006a*/ 	.short	(.L_26 - .L_25)
.L_25:
        /*006c*/ 	.word	0x00000000
        /*0070*/ 	.short	0x0000
        /*0072*/ 	.short	0x0000
        /*0074*/ 	.byte	0x00, 0xf4, 0x21, 0x00


	//----- nvinfo : EIATTR_SPARSE_MMA_MASK
	.align		4
.L_26:
        /*0078*/ 	.byte	0x03, 0x50
        /*007a*/ 	.short	0x0000


	//----- nvinfo : EIATTR_MAXREG_COUNT
	.align		4
        /*007c*/ 	.byte	0x03, 0x1b
        /*007e*/ 	.short	0x00ff


	//----- nvinfo : EIATTR_EXTERNS
	.align		4
        /*0080*/ 	.byte	0x04, 0x0f
        /*0082*/ 	.short	(.L_28 - .L_27)


	//   ....[0]....
	.align		4
.L_27:
        /*0084*/ 	.word	index@(__assertfail)


	//----- nvinfo : EIATTR_SYSCALL_OFFSETS
	.align		4
.L_28:
        /*0088*/ 	.byte	0x04, 0x46
        /*008a*/ 	.short	(.L_30 - .L_29)


	//   ....[0]....
.L_29:
        /*008c*/ 	.word	0x000003e0


	//----- nvinfo : EIATTR_EXIT_INSTR_OFFSETS
	.align		4
.L_30:
        /*0090*/ 	.byte	0x04, 0x1c
        /*0092*/ 	.short	(.L_32 - .L_31)


	//   ....[0]....
.L_31:
        /*0094*/ 	.word	0x00000800


	//   ....[1]....
        /*0098*/ 	.word	0x00000820


	//----- nvinfo : EIATTR_REQNTID
	.align		4
.L_32:
        /*009c*/ 	.byte	0x04, 0x10
        /*009e*/ 	.short	(.L_34 - .L_33)
.L_33:
        /*00a0*/ 	.word	0x00000080
        /*00a4*/ 	.word	0x00000001
        /*00a8*/ 	.word	0x00000001


	//----- nvinfo : EIATTR_CRS_STACK_SIZE
	.align		4
.L_34:
        /*00ac*/ 	.byte	0x04, 0x1e
        /*00ae*/ 	.short	(.L_36 - .L_35)
.L_35:
        /*00b0*/ 	.word	0x00000000


	//----- nvinfo : EIATTR_CBANK_PARAM_SIZE
	.align		4
.L_36:
        /*00b4*/ 	.byte	0x03, 0x19
        /*00b6*/ 	.short	0x0030


	//----- nvinfo : EIATTR_PARAM_CBANK
	.align		4
        /*00b8*/ 	.byte	0x04, 0x0a
        /*00ba*/ 	.short	(.L_38 - .L_37)
	.align		4
.L_37:
        /*00bc*/ 	.word	index@(.nv.constant0.triton_poi_fused_embedding_mul_pow_sub_12)
        /*00c0*/ 	.short	0x0210
        /*00c2*/ 	.short	0x0030


	//----- nvinfo : EIATTR_SW_WAR
	.align		4
.L_38:
        /*00c4*/ 	.byte	0x04, 0x36
        /*00c6*/ 	.short	(.L_40 - .L_39)
.L_39:
        /*00c8*/ 	.word	0x00000008
.L_40:


//--------------------- .nv.callgraph             --------------------------
	.section	.nv.callgraph,"",@"SHT_CUDA_CALLGRAPH"
	.align	4
	.sectionentsize	8
	.align		4
        /*0000*/ 	.word	0x00000000
	.align		4
        /*0004*/ 	.word	0xffffffff
	.align		4
        /*0008*/ 	.word	index@(triton_poi_fused_embedding_mul_pow_sub_12)
	.align		4
        /*000c*/ 	.word	index@(__assertfail)
	.align		4
        /*0010*/ 	.word	0x00000000
	.align		4
        /*0014*/ 	.word	0xfffffffe
	.align		4
        /*0018*/ 	.word	0x00000000
	.align		4
        /*001c*/ 	.word	0xfffffffd
	.align		4
        /*0020*/ 	.word	0x00000000
	.align		4
        /*0024*/ 	.word	0xfffffffc


//--------------------- .nv.constant4             --------------------------
	.section	.nv.constant4,"a",@progbits
	.align	8
	.align		8
.nv.constant4:
        /*0000*/ 	.dword	__assertfail
	.align		8
        /*0008*/ 	.dword	assertFunc_0
	.align		8
        /*0010*/ 	.dword	assertFile_0
	.align		8
        /*0018*/ 	.dword	assertMessage_0


//--------------------- .text.triton_poi_fused_embedding_mul_pow_sub_12 --------------------------
	.section	.text.triton_poi_fused_embedding_mul_pow_sub_12,"ax",@progbits
	.sectionflags	@"SHF_BARRIERS=1"
	.align	128
        .global         triton_poi_fused_embedding_mul_pow_sub_12
        .type           triton_poi_fused_embedding_mul_pow_sub_12,@function
        .size           triton_poi_fused_embedding_mul_pow_sub_12,(.L_x_2 - triton_poi_fused_embedding_mul_pow_sub_12)
        .other          triton_poi_fused_embedding_mul_pow_sub_12,@"STO_CUDA_ENTRY STV_DEFAULT"
triton_poi_fused_embedding_mul_pow_sub_12:
.text.triton_poi_fused_embedding_mul_pow_sub_12:
[----:B------:R-:W0:Y:S01]  /*0000*/  LDC R1, c[0x0][0x28] ;  /* 0x00000a00ff017b82 */ /* 0x000e220000000800 */
[----:B------:R-:W1:Y:S07]  /*0010*/  S2R R0, SR_CTAID.Y ;  /* 0x0000000000007919 */ /* 0x000e6e0000002600 */
[----:B------:R-:W2:Y:S01]  /*0020*/  LDC.64 R4, c[0x0][0x210] ;  /* 0x00008400ff047b82 */ /* 0x000ea20000000a00 */
[----:B------:R-:W-:Y:S01]  /*0030*/  ULDC.64 UR4, c[0x0][0x208] ;  /* 0x0000820000047ab9 */ /* 0x000fe20000000a00 */
[----:B------:R-:W3:Y:S01]  /*0040*/  S2R R24, SR_TID.X ;  /* 0x0000000000187919 */ /* 0x000ee20000002100 */
[----:B------:R-:W4:Y:S05]  /*0050*/  S2R R26, SR_CTAID.X ;  /* 0x00000000001a7919 */ /* 0x000f2a0000002500 */
[----:B------:R-:W5:Y:S08]  /*0060*/  LDC.64 R10, c[0x0][0x220] ;  /* 0x00008800ff0a7b82 */ /* 0x000f700000000a00 */
[----:B------:R-:W4:Y:S01]  /*0070*/  LDC.64 R6, c[0x0][0x228] ;  /* 0x00008a00ff067b82 */ /* 0x000f220000000a00 */
[----:B-1----:R-:W-:Y:S01]  /*0080*/  IMAD.SHL.U32 R9, R0, 0x8, RZ ;  /* 0x0000000800097824 */ /* 0x002fe200078e00ff */
[----:B------:R-:W-:-:S02]  /*0090*/  SHF.R.S32.HI R13, RZ, 0x1c, R0 ;  /* 0x0000001cff0d7819 */ /* 0x000fc40000011400 */
[----:B---3--:R-:W-:Y:S02]  /*00a0*/  LOP3.LUT R22, R24, 0x1, RZ, 0xc0, !PT ;  /* 0x0000000118167812 */ /* 0x008fe400078ec0ff */
[----:B------:R-:W-:Y:S02]  /*00b0*/  LOP3.LUT R3, R9, 0x7, R24, 0xf8, !PT ;  /* 0x0000000709037812 */ /* 0x000fe400078ef818 */
[----:B------:R-:W-:Y:S01]  /*00c0*/  SGXT R13, R13, 0x1 ;  /* 0x000000010d0d781a */ /* 0x000fe20000000200 */
[----:B------:R-:W-:Y:S01]  /*00d0*/  IMAD R0, R22, 0x4, R9 ;  /* 0x0000000416007824 */ /* 0x000fe200078e0209 */
[----:B------:R-:W-:Y:S01]  /*00e0*/  SHF.R.U32.HI R23, RZ, 0x1, R24 ;  /* 0x00000001ff177819 */ /* 0x000fe20000011618 */
[----:B--2---:R-:W-:-:S03]  /*00f0*/  IMAD.WIDE R2, R3, 0x8, R4 ;  /* 0x0000000803027825 */ /* 0x004fc600078e0204 */
[----:B------:R-:W-:Y:S01]  /*0100*/  LEA.HI R13, R13, R0, RZ, 0x8 ;  /* 0x000000000d0d7211 */ /* 0x000fe200078f40ff */
[----:B----4-:R-:W-:Y:S01]  /*0110*/  IMAD.SHL.U32 R26, R26, 0x40, RZ ;  /* 0x000000401a1a7824 */ /* 0x010fe200078e00ff */
[----:B------:R-:W-:Y:S01]  /*0120*/  SGXT.U32 R23, R23, 0x6 ;  /* 0x000000061717781a */ /* 0x000fe20000000000 */
[----:B------:R-:W2:Y:S01]  /*0130*/  LDG.E.EL.64 R2, desc[UR4][R2.64] ;  /* 0x0000000402027981 */ /* 0x000ea2000c2e1b00 */
[C---:B------:R-:W-:Y:S02]  /*0140*/  LOP3.LUT R15, R13.reuse, 0xffffff00, RZ, 0xc0, !PT ;  /* 0xffffff000d0f7812 */ /* 0x040fe400078ec0ff */
[----:B------:R-:W-:Y:S02]  /*0150*/  SHF.L.U32 R8, R13, 0x6, RZ ;  /* 0x000000060d087819 */ /* 0x000fe400000006ff */
[----:B------:R-:W-:Y:S01]  /*0160*/  LOP3.LUT R13, R26, R23, RZ, 0xfc, !PT ;  /* 0x000000171a0d7212 */ /* 0x000fe200078efcff */
[----:B------:R-:W-:Y:S01]  /*0170*/  IMAD.IADD R0, R0, 0x1, -R15 ;  /* 0x0000000100007824 */ /* 0x000fe200078e0a0f */
[----:B------:R-:W-:-:S02]  /*0180*/  LOP3.LUT R15, R8, 0xffffc000, RZ, 0xc0, !PT ;  /* 0xffffc000080f7812 */ /* 0x000fc400078ec0ff */
[----:B------:R-:W-:Y:S01]  /*0190*/  SHF.R.U32.HI R8, RZ, 0x4, R24 ;  /* 0x00000004ff087819 */ /* 0x000fe20000011618 */
[----:B------:R-:W-:-:S04]  /*01a0*/  IMAD R0, R13, 0x100, R0 ;  /* 0x000001000d007824 */ /* 0x000fc800078e0200 */
[----:B------:R-:W-:Y:S01]  /*01b0*/  IMAD.IADD R15, R0, 0x1, R15 ;  /* 0x00000001000f7824 */ /* 0x000fe200078e020f */
[----:B------:R-:W-:-:S04]  /*01c0*/  SGXT.U32 R0, R8, 0x3 ;  /* 0x000000030800781a */ /* 0x000fc80000000000 */
[----:B------:R-:W-:Y:S01]  /*01d0*/  LOP3.LUT R9, R9, R0, RZ, 0xfc, !PT ;  /* 0x0000000009097212 */ /* 0x000fe200078efcff */
[----:B0----5:R-:W-:-:S04]  /*01e0*/  IMAD.WIDE R10, R15, 0x4, R10 ;  /* 0x000000040f0a7825 */ /* 0x021fc800078e020a */
[----:B------:R-:W-:-:S06]  /*01f0*/  IMAD.WIDE R14, R9, 0x8, R4 ;  /* 0x00000008090e7825 */ /* 0x000fcc00078e0204 */
[----:B------:R-:W5:Y:S01]  /*0200*/  LDG.E.EL.64 R14, desc[UR4][R14.64] ;  /* 0x000000040e0e7981 */ /* 0x000f62000c2e1b00 */
[C---:B------:R-:W-:Y:S01]  /*0210*/  ISETP.GE.AND P0, PT, R13.reuse, 0x40, PT ;  /* 0x000000400d00780c */ /* 0x040fe20003f06270 */
[----:B------:R-:W-:Y:S01]  /*0220*/  IMAD.MOV.U32 R0, RZ, RZ, RZ ;  /* 0x000000ffff007224 */ /* 0x000fe200078e00ff */
[----:B------:R-:W-:Y:S02]  /*0230*/  CS2R R16, SRZ ;  /* 0x0000000000107805 */ /* 0x000fe4000001ff00 */
[----:B------:R-:W-:Y:S01]  /*0240*/  CS2R R18, SRZ ;  /* 0x0000000000127805 */ /* 0x000fe2000001ff00 */
[----:B------:R-:W-:-:S08]  /*0250*/  IMAD.WIDE R6, R13, 0x4, R6 ;  /* 0x000000040d067825 */ /* 0x000fd000078e0206 */
[----:B------:R0:W5:Y:S04]  /*0260*/  @!P0 LDG.E.EL R0, desc[UR4][R6.64] ;  /* 0x0000000406008981 */ /* 0x000168000c2e1900 */
[----:B------:R0:W5:Y:S01]  /*0270*/  @!P0 LDG.E.EL.128 R16, desc[UR4][R10.64] ;  /* 0x000000040a108981 */ /* 0x000162000c2e1d00 */
[----:B--2---:R-:W-:-:S04]  /*0280*/  SHF.R.U32.HI R5, RZ, 0x15, R3 ;  /* 0x00000015ff057819 */ /* 0x004fc80000011603 */
[----:B------:R-:W-:-:S04]  /*0290*/  LOP3.LUT R5, R5, 0x400, RZ, 0xc0, !PT ;  /* 0x0000040005057812 */ /* 0x000fc800078ec0ff */
[----:B------:R-:W-:-:S04]  /*02a0*/  IADD3 R2, P0, R2, R5, RZ ;  /* 0x0000000502027210 */ /* 0x000fc80007f1e0ff */
[----:B------:R-:W-:Y:S02]  /*02b0*/  IADD3.X R3, RZ, R3, RZ, P0, !PT ;  /* 0x00000003ff037210 */ /* 0x000fe400007fe4ff */
[----:B------:R-:W-:-:S04]  /*02c0*/  ISETP.GE.U32.AND P0, PT, R2, 0x400, PT ;  /* 0x000004000200780c */ /* 0x000fc80003f06070 */
[----:B------:R-:W-:-:S13]  /*02d0*/  ISETP.GE.U32.AND.EX P0, PT, R3, RZ, PT, P0 ;  /* 0x000000ff0300720c */ /* 0x000fda0003f06100 */
[----:B0-----:R-:W-:Y:S05]  /*02e0*/  @!P0 BRA `(.L_x_0) ;  /* 0x0000000000408947 */ /* 0x001fea0003800000 */
[----:B------:R-:W-:Y:S01]  /*02f0*/  MOV R2, 0x0 ;  /* 0x0000000000027802 */ /* 0x000fe20000000f00 */
[----:B------:R-:W-:Y:S01]  /*0300*/  ULDC.64 UR6, c[0x4][0x18] ;  /* 0x0100060000067ab9 */ /* 0x000fe20000000a00 */
[----:B------:R-:W-:Y:S01]  /*0310*/  ULDC.64 UR8, c[0x4][0x8] ;  /* 0x0100020000087ab9 */ /* 0x000fe20000000a00 */
[----:B------:R-:W-:Y:S01]  /*0320*/  IMAD.U32 R4, RZ, RZ, UR6 ;  /* 0x00000006ff047e24 */ /* 0x000fe2000f8e00ff */
[----:B------:R-:W-:Y:S01]  /*0330*/  HFMA2.MMA R12, -RZ, RZ, 0, 5.9604644775390625e-08 ;  /* 0x00000001ff0c7435 */ /* 0x000fe200000001ff */
[----:B------:R-:W-:Y:S01]  /*0340*/  IMAD.U32 R5, RZ, RZ, UR7 ;  /* 0x00000007ff057e24 */ /* 0x000fe2000f8e00ff */
[----:B------:R-:W0:Y:S01]  /*0350*/  LDC.64 R2, c[0x4][R2] ;  /* 0x0100000002027b82 */ /* 0x000e220000000a00 */
[----:B------:R-:W-:Y:S01]  /*0360*/  ULDC.64 UR6, c[0x4][0x10] ;  /* 0x0100040000067ab9 */ /* 0x000fe20000000a00 */
[----:B------:R-:W-:Y:S01]  /*0370*/  IMAD.U32 R10, RZ, RZ, UR8 ;  /* 0x00000008ff0a7e24 */ /* 0x000fe2000f8e00ff */
[----:B------:R-:W-:Y:S01]  /*0380*/  MOV R7, UR7 ;  /* 0x0000000700077c02 */ /* 0x000fe20008000f00 */
[----:B------:R-:W-:-:S02]  /*0390*/  IMAD.U32 R6, RZ, RZ, UR6 ;  /* 0x00000006ff067e24 */ /* 0x000fc4000f8e00ff */
[----:B------:R-:W-:Y:S02]  /*03a0*/  IMAD.U32 R11, RZ, RZ, UR9 ;  /* 0x00000009ff0b7e24 */ /* 0x000fe4000f8e00ff */
[----:B------:R-:W-:Y:S02]  /*03b0*/  IMAD.MOV.U32 R8, RZ, RZ, 0x27 ;  /* 0x00000027ff087424 */ /* 0x000fe400078e00ff */
[----:B------:R-:W-:-:S07]  /*03c0*/  IMAD.MOV.U32 R13, RZ, RZ, RZ ;  /* 0x000000ffff0d7224 */ /* 0x000fce00078e00ff */
[----:B------:R-:W-:-:S07]  /*03d0*/  LEPC R20, `(.L_x_0) ;  /* 0x000000001014794e */ /* 0x000fce0000000000 */
[----:B0----5:R-:W-:Y:S05]  /*03e0*/  CALL.ABS.NOINC R2 ;  /* 0x0000000002007343 */ /* 0x021fea0003c00000 */
.L_x_0:
[----:B------:R-:W-:Y:S01]  /*03f0*/  IMAD.SHL.U32 R3, R24, 0x4, RZ ;  /* 0x0000000418037824 */ /* 0x000fe200078e00ff */
[----:B------:R-:W-:Y:S05]  /*0400*/  WARPSYNC.ALL ;  /* 0x0000000000007948 */ /* 0x000fea0003800000 */
[----:B------:R-:W-:Y:S01]  /*0410*/  BAR.SYNC.DEFER_BLOCKING 0x0 ;  /* 0x0000000000007b1d */ /* 0x000fe20000010000 */
[----:B-----5:R-:W-:Y:S01]  /*0420*/  SHF.R.U32.HI R10, RZ, 0x13, R15 ;  /* 0x00000013ff0a7819 */ /* 0x020fe2000001160f */
[----:B------:R-:W-:Y:S01]  /*0430*/  IMAD.MOV.U32 R8, RZ, RZ, RZ ;  /* 0x000000ffff087224 */ /* 0x000fe200078e00ff */
[----:B------:R-:W-:-:S03]  /*0440*/  LOP3.LUT R26, R26, 0x3c, R3, 0xf8, !PT ;  /* 0x0000003c1a1a7812 */ /* 0x000fc600078ef803 */
[----:B------:R-:W-:Y:S01]  /*0450*/  ULDC.64 UR6, c[0x0][0x218] ;  /* 0x0000860000067ab9 */ /* 0x000fe20000000a00 */
[----:B------:R-:W-:Y:S02]  /*0460*/  LOP3.LUT R10, R10, 0x1000, RZ, 0xc0, !PT ;  /* 0x000010000a0a7812 */ /* 0x000fe400078ec0ff */
[----:B------:R-:W-:Y:S01]  /*0470*/  LEA R11, P0, R14, UR6, 0x2 ;  /* 0x000000060e0b7c11 */ /* 0x000fe2000f8010ff */
[----:B------:R-:W-:-:S03]  /*0480*/  IMAD.SHL.U32 R3, R26, 0x400, RZ ;  /* 0x000004001a037824 */ /* 0x000fc600078e00ff */
[----:B------:R-:W-:Y:S01]  /*0490*/  LEA.HI.X R14, R14, UR7, R15, 0x2, P0 ;  /* 0x000000070e0e7c11 */ /* 0x000fe200080f140f */
[C---:B------:R-:W-:Y:S01]  /*04a0*/  VIADD R7, R3.reuse, 0x400 ;  /* 0x0000040003077836 */ /* 0x040fe20000000000 */
[----:B------:R-:W-:Y:S01]  /*04b0*/  IADD3 R10, P1, R10, R11, RZ ;  /* 0x0000000b0a0a7210 */ /* 0x000fe20007f3e0ff */
[C---:B------:R-:W-:Y:S01]  /*04c0*/  VIADD R5, R3.reuse, 0x800 ;  /* 0x0000080003057836 */ /* 0x040fe20000000000 */
[----:B------:R-:W-:Y:S01]  /*04d0*/  ISETP.GE.AND P0, PT, R26, 0x40, PT ;  /* 0x000000401a00780c */ /* 0x000fe20003f06270 */
[----:B------:R-:W-:Y:S01]  /*04e0*/  VIADD R13, R3, 0xc00 ;  /* 0x00000c00030d7836 */ /* 0x000fe20000000000 */
[----:B------:R-:W-:Y:S02]  /*04f0*/  IADD3.X R11, RZ, R14, RZ, P1, !PT ;  /* 0x0000000eff0b7210 */ /* 0x000fe40000ffe4ff */
[----:B------:R-:W-:Y:S01]  /*0500*/  MOV R14, RZ ;  /* 0x000000ff000e7202 */ /* 0x000fe20000000f00 */
[----:B------:R-:W-:-:S04]  /*0510*/  IMAD.WIDE R6, R7, 0x4, R10 ;  /* 0x0000000407067825 */ /* 0x000fc800078e020a */
[----:B------:R-:W-:-:S04]  /*0520*/  IMAD.WIDE R4, R5, 0x4, R10 ;  /* 0x0000000405047825 */ /* 0x000fc800078e020a */
[----:B------:R-:W2:Y:S01]  /*0530*/  @!P0 LDG.E.EL R8, desc[UR4][R6.64] ;  /* 0x0000000406088981 */ /* 0x000ea2000c2e1900 */
[----:B------:R-:W-:-:S04]  /*0540*/  IMAD.WIDE R2, R3, 0x4, R10 ;  /* 0x0000000403027825 */ /* 0x000fc800078e020a */
[----:B------:R-:W-:Y:S01]  /*0550*/  IMAD.WIDE R10, R13, 0x4, R10 ;  /* 0x000000040d0a7825 */ /* 0x000fe200078e020a */
[----:B------:R-:W-:Y:S01]  /*0560*/  CS2R R12, SRZ ;  /* 0x00000000000c7805 */ /* 0x000fe2000001ff00 */
[----:B------:R-:W3:Y:S05]  /*0570*/  @!P0 LDG.E.EL R14, desc[UR4][R2.64] ;  /* 0x00000004020e8981 */ /* 0x000eea000c2e1900 */
[----:B------:R0:W4:Y:S04]  /*0580*/  @!P0 LDG.E.EL R12, desc[UR4][R4.64] ;  /* 0x00000004040c8981 */ /* 0x000128000c2e1900 */
[----:B------:R1:W5:Y:S01]  /*0590*/  @!P0 LDG.E.EL R13, desc[UR4][R10.64] ;  /* 0x000000040a0d8981 */ /* 0x000362000c2e1900 */
[----:B------:R-:W0:Y:S01]  /*05a0*/  S2R R20, SR_CgaCtaId ;  /* 0x0000000000147919 */ /* 0x000e220000008800 */
[----:B------:R-:W-:-:S02]  /*05b0*/  MOV R15, 0x400 ;  /* 0x00000400000f7802 */ /* 0x000fc40000000f00 */
[----:B------:R-:W-:Y:S01]  /*05c0*/  PRMT R23, R23, 0x6540, R22 ;  /* 0x0000654017177816 */ /* 0x000fe20000000016 */
[C---:B------:R-:W-:Y:S01]  /*05d0*/  FADD R16, R0.reuse, R16 ;  /* 0x0000001000107221 */ /* 0x040fe20000000000 */
[C---:B------:R-:W-:Y:S01]  /*05e0*/  FADD R17, R0.reuse, R17 ;  /* 0x0000001100117221 */ /* 0x040fe20000000000 */
[C---:B------:R-:W-:Y:S01]  /*05f0*/  FADD R18, R0.reuse, R18 ;  /* 0x0000001200127221 */ /* 0x040fe20000000000 */
[----:B------:R-:W-:Y:S01]  /*0600*/  FADD R19, R0, R19 ;  /* 0x0000001300137221 */ /* 0x000fe20000000000 */
[----:B0-----:R-:W-:Y:S01]  /*0610*/  PRMT R20, R20, 0x654, R15 ;  /* 0x0000065414147816 */ /* 0x001fe2000000000f */
[----:B------:R-:W-:-:S03]  /*0620*/  IMAD.SHL.U32 R15, R22, 0x100, RZ ;  /* 0x00000100160f7824 */ /* 0x000fc600078e00ff */
[-C--:B------:R-:W-:Y:S02]  /*0630*/  LEA R22, R22, R20.reuse, 0x4 ;  /* 0x0000001416167211 */ /* 0x080fe400078e20ff */
[----:B------:R-:W-:-:S03]  /*0640*/  LEA.HI R28, R15, R20, RZ, 0x1c ;  /* 0x000000140f1c7211 */ /* 0x000fc600078fe0ff */
[C---:B------:R-:W-:Y:S01]  /*0650*/  IMAD R5, R23.reuse, 0x4, R22 ;  /* 0x0000000417057824 */ /* 0x040fe200078e0216 */
[----:B------:R-:W-:-:S04]  /*0660*/  LEA R28, R23, R28, 0x2 ;  /* 0x0000001c171c7211 */ /* 0x000fc800078e10ff */
[----:B------:R-:W-:Y:S04]  /*0670*/  STS [R5], R16 ;  /* 0x0000001005007388 */ /* 0x000fe80000000800 */
[----:B------:R-:W-:Y:S04]  /*0680*/  STS [R28+0x104], R17 ;  /* 0x000104111c007388 */ /* 0x000fe80000000800 */
[----:B------:R-:W-:Y:S04]  /*0690*/  STS [R28+0x208], R18 ;  /* 0x000208121c007388 */ /* 0x000fe80000000800 */
[----:B------:R-:W-:Y:S01]  /*06a0*/  STS [R28+0x30c], R19 ;  /* 0x00030c131c007388 */ /* 0x000fe20000000800 */
[----:B------:R-:W-:Y:S01]  /*06b0*/  SHF.R.U32.HI R2, RZ, 0x2, R24 ;  /* 0x00000002ff027819 */ /* 0x000fe20000011618 */
[----:B------:R-:W-:-:S03]  /*06c0*/  IMAD.SHL.U32 R24, R24, 0x10, RZ ;  /* 0x0000001018187824 */ /* 0x000fc600078e00ff */
[----:B------:R-:W-:Y:S02]  /*06d0*/  LOP3.LUT R3, R2, 0x1c, RZ, 0xc0, !PT ;  /* 0x0000001c02037812 */ /* 0x000fe400078ec0ff */
[----:B------:R-:W-:-:S04]  /*06e0*/  LOP3.LUT R24, R24, 0x7f0, RZ, 0xc0, !PT ;  /* 0x000007f018187812 */ /* 0x000fc800078ec0ff */
[----:B------:R-:W-:Y:S01]  /*06f0*/  IADD3 R24, R24, R20, R3 ;  /* 0x0000001418187210 */ /* 0x000fe20007ffe003 */
[----:B------:R-:W-:Y:S08]  /*0700*/  BAR.SYNC.DEFER_BLOCKING 0x0 ;  /* 0x0000000000007b1d */ /* 0x000ff00000010000 */
[----:B------:R-:W0:Y:S01]  /*0710*/  LDC.64 R2, c[0x0][0x230] ;  /* 0x00008c00ff027b82 */ /* 0x000e220000000a00 */
[----:B------:R-:W-:Y:S04]  /*0720*/  LDS R7, [R24] ;  /* 0x0000000018077984 */ /* 0x000fe80000000800 */
[----:B-1----:R-:W2:Y:S04]  /*0730*/  LDS R11, [R24+0x4] ;  /* 0x00000400180b7984 */ /* 0x002ea80000000800 */
[----:B------:R-:W4:Y:S04]  /*0740*/  LDS R15, [R24+0x8] ;  /* 0x00000800180f7984 */ /* 0x000f280000000800 */
[----:B------:R-:W5:Y:S01]  /*0750*/  LDS R0, [R24+0xc] ;  /* 0x00000c0018007984 */ /* 0x000f620000000800 */
[----:B------:R-:W-:-:S04]  /*0760*/  IMAD R9, R9, 0x40, R26 ;  /* 0x0000004009097824 */ /* 0x000fc800078e021a */
[----:B0-----:R-:W-:-:S04]  /*0770*/  IMAD.WIDE R2, R9, 0x4, R2 ;  /* 0x0000000409027825 */ /* 0x001fc800078e0202 */
[----:B--2---:R-:W-:Y:S01]  /*0780*/  FADD R8, -R11, R8 ;  /* 0x000000080b087221 */ /* 0x004fe20000000100 */
[----:B---3--:R-:W-:-:S03]  /*0790*/  FADD R7, -R7, R14 ;  /* 0x0000000e07077221 */ /* 0x008fc60000000100 */
[----:B------:R-:W-:Y:S01]  /*07a0*/  FADD R5, R8, R8 ;  /* 0x0000000808057221 */ /* 0x000fe20000000000 */
[----:B----4-:R-:W-:Y:S01]  /*07b0*/  FADD R12, -R15, R12 ;  /* 0x0000000c0f0c7221 */ /* 0x010fe20000000100 */
[----:B------:R-:W-:Y:S01]  /*07c0*/  FADD R4, R7, R7 ;  /* 0x0000000707047221 */ /* 0x000fe20000000000 */
[----:B-----5:R-:W-:Y:S02]  /*07d0*/  FADD R0, -R0, R13 ;  /* 0x0000000d00007221 */ /* 0x020fe40000000100 */
[----:B------:R-:W-:Y:S02]  /*07e0*/  FADD R6, R12, R12 ;  /* 0x0000000c0c067221 */ /* 0x000fe40000000000 */
[----:B------:R-:W-:Y:S01]  /*07f0*/  FADD R7, R0, R0 ;  /* 0x0000000000077221 */ /* 0x000fe20000000000 */
[----:B------:R-:W-:Y:S06]  /*0800*/  @P0 EXIT ;  /* 0x000000000000094d */ /* 0x000fec0003800000 */
[----:B------:R-:W-:Y:S01]  /*0810*/  STG.E.128 desc[UR4][R2.64], R4 ;  /* 0x0000000402007986 */ /* 0x000fe2000c101d04 */
[----:B------:R-:W-:Y:S05]  /*0820*/  EXIT ;  /* 0x000000000000794d */ /* 0x000fea0003800000 */
.L_x_1:
[----:B------:R-:W-:-:S00]  /*0830*/  BRA `(.L_x_1) ;  /* 0xfffffffc00fc7947 */ /* 0x000fc0000383ffff */
[----:B------:R-:W-:-:S00]  /*0840*/  NOP ;  /* 0x0000000000007918 */ /* 0x000fc00000000000 */
        /* <DEDUP_REMOVED lines=11> */
.L_x_2:


//--------------------- .nv.global.init           --------------------------
	.section	.nv.global.init,"aw",@progbits
.nv.global.init:
	.type		assertFunc_0,@object
	.size		assertFunc_0,(assertMessage_0 - assertFunc_0)
assertFunc_0:
        /*0000*/ 	.byte	0x75, 0x6e, 0x6b, 0x6e, 0x6f, 0x77, 0x6e, 0x00
	.type		assertMessage_0,@object
	.size		assertMessage_0,(assertFile_0 - assertMessage_0)
assertMessage_0:
        /*0008*/ 	.byte	0x69, 0x6e, 0x64, 0x65, 0x78, 0x20, 0x6f, 0x75, 0x74, 0x20, 0x6f, 0x66, 0x20, 0x62, 0x6f, 0x75
        /*0018*/ 	.byte	0x6e, 0x64, 0x73, 0x3a, 0x20, 0x30, 0x20, 0x3c, 0x3d, 0x20, 0x74, 0x6d, 0x70, 0x34, 0x20, 0x3c
        /*0028*/ 	.byte	0x20, 0x31, 0x30, 0x32, 0x34, 0x00
	.type		assertFile_0,@object
	.size		assertFile_0,(.L_1 - assertFile_0)
assertFile_0:
        /*002e*/ 	.byte	0x69, 0x6e, 0x64, 0x75, 0x63, 0x74, 0x6f, 0x72, 0x5f, 0x63, 0x61, 0x63, 0x68, 0x65, 0x2f, 0x62
        /*003e*/ 	.byte	0x68, 0x2f, 0x63, 0x62, 0x68, 0x74, 0x67, 0x78, 0x6f, 0x78, 0x76, 0x68, 0x6e, 0x66, 0x34, 0x63
        /*004e*/ 	.byte	0x34, 0x77, 0x61, 0x32, 0x6e, 0x76, 0x66, 0x67, 0x70, 0x78, 0x36, 0x6e, 0x34, 0x64, 0x34, 0x37
        /*005e*/ 	.byte	0x33, 0x6d, 0x6c, 0x77, 0x36, 0x77, 0x74, 0x6c, 0x67, 0x68, 0x6e, 0x64, 0x6a, 0x74, 0x61, 0x69
        /*006e*/ 	.byte	0x77, 0x78, 0x6f, 0x65, 0x6d, 0x68, 0x2e, 0x70, 0x79, 0x00
.L_1:


//--------------------- .nv.shared.triton_poi_fused_embedding_mul_pow_sub_12 --------------------------
	.section	.nv.shared.triton_poi_fused_embedding_mul_pow_sub_12,"aw",@nobits
	.sectionflags	@""
	.align	16
	.zero		1024


//--------------------- .nv.constant0.triton_poi_fused_embedding_mul_pow_sub_12 --------------------------
	.section	.nv.constant0.triton_poi_fused_embedding_mul_pow_sub_12,"a",@progbits
	.sectionflags	@""
	.align	4
.nv.constant0.triton_poi_fused_embedding_mul_pow_sub_12:
	.zero		576


//--------------------- SYMBOLS --------------------------

	.type		__assertfail,@function
